	.headerflags	@"EF_CUDA_TEXMODE_UNIFIED EF_CUDA_64BIT_ADDRESS EF_CUDA_ACCELERATORS EF_CUDA_SM90 EF_CUDA_VIRTUAL_SM(EF_CUDA_SM90)"
	.elftype	@"ET_EXEC"


//--------------------- .nv.info                  --------------------------
	.section	.nv.info,"",@"SHT_CUDA_INFO"
	.align	4


	//----- nvinfo : EIATTR_REGCOUNT
	.align		4
        /*0000*/ 	.byte	0x04, 0x2f
        /*0002*/ 	.short	(.L_1 - .L_0)
	.align		4
.L_0:
        /*0004*/ 	.word	index@(triton_poi_fused_add_native_layer_norm_5)
        /*0008*/ 	.word	0x00000010


	//----- nvinfo : EIATTR_MIN_STACK_SIZE
	.align		4
.L_1:
        /*000c*/ 	.byte	0x04, 0x12
        /*000e*/ 	.short	(.L_3 - .L_2)
	.align		4
.L_2:
        /*0010*/ 	.word	index@(triton_poi_fused_add_native_layer_norm_5)
        /*0014*/ 	.word	0x00000000


	//----- nvinfo : EIATTR_FRAME_SIZE
	.align		4
.L_3:
        /*0018*/ 	.byte	0x04, 0x11
        /*001a*/ 	.short	(.L_5 - .L_4)
	.align		4
.L_4:
        /*001c*/ 	.word	index@(triton_poi_fused_add_native_layer_norm_5)
        /*0020*/ 	.word	0x00000000


	//----- nvinfo : EIATTR_MIN_STACK_SIZE
	.align		4
.L_5:
        /*0024*/ 	.byte	0x04, 0x12
        /*0026*/ 	.short	(.L_7 - .L_6)
	.align		4
.L_6:
        /*0028*/ 	.word	index@(triton_poi_fused_add_native_layer_norm_5)
        /*002c*/ 	.word	0x00000000
.L_7:


//--------------------- .nv.info.triton_poi_fused_add_native_layer_norm_5 --------------------------
	.section	.nv.info.triton_poi_fused_add_native_layer_norm_5,"",@"SHT_CUDA_INFO"
	.sectionflags	@""
	.align	4


	//----- nvinfo : EIATTR_CUDA_API_VERSION
	.align		4
        /*0000*/ 	.byte	0x04, 0x37
        /*0002*/ 	.short	(.L_9 - .L_8)
.L_8:
        /*0004*/ 	.word	0x0000007c


	//----- nvinfo : EIATTR_KPARAM_INFO
	.align		4
.L_9:
        /*0008*/ 	.byte	0x04, 0x17
        /*000a*/ 	.short	(.L_11 - .L_10)
.L_10:
        /*000c*/ 	.word	0x00000000
        /*0010*/ 	.short	0x0004
        /*0012*/ 	.short	0x001c
        /*0014*/ 	.byte	0x00, 0xf0, 0x11, 0x00


	//----- nvinfo : EIATTR_KPARAM_INFO
	.align		4
.L_11:
        /*0018*/ 	.byte	0x04, 0x17
        /*001a*/ 	.short	(.L_13 - .L_12)
.L_12:
        /*001c*/ 	.word	0x00000000
        /*0020*/ 	.short	0x0003
        /*0022*/ 	.short	0x0018
        /*0024*/ 	.byte	0x00, 0xf0, 0x11, 0x00


	//----- nvinfo : EIATTR_KPARAM_INFO
	.align		4
.L_13:
        /*0028*/ 	.byte	0x04, 0x17
        /*002a*/ 	.short	(.L_15 - .L_14)
.L_14:
        /*002c*/ 	.word	0x00000000
        /*0030*/ 	.short	0x0002
        /*0032*/ 	.short	0x0010
        /*0034*/ 	.byte	0x00, 0xf4, 0x21, 0x00


	//----- nvinfo : EIATTR_KPARAM_INFO
	.align		4
.L_15:
        /*0038*/ 	.byte	0x04, 0x17
        /*003a*/ 	.short	(.L_17 - .L_16)
.L_16:
        /*003c*/ 	.word	0x00000000
        /*0040*/ 	.short	0x0001
        /*0042*/ 	.short	0x0008
        /*0044*/ 	.byte	0x00, 0xf4, 0x21, 0x00


	//----- nvinfo : EIATTR_KPARAM_INFO
	.align		4
.L_17:
        /*0048*/ 	.byte	0x04, 0x17
        /*004a*/ 	.short	(.L_19 - .L_18)
.L_18:
        /*004c*/ 	.word	0x00000000
        /*0050*/ 	.short	0x0000
        /*0052*/ 	.short	0x0000
        /*0054*/ 	.byte	0x00, 0xf4, 0x21, 0x00


	//----- nvinfo : EIATTR_SPARSE_MMA_MASK
	.align		4
.L_19:
        /*0058*/ 	.byte	0x03, 0x50
        /*005a*/ 	.short	0x0000


	//----- nvinfo : EIATTR_MAXREG_COUNT
	.align		4
        /*005c*/ 	.byte	0x03, 0x1b
        /*005e*/ 	.short	0x00ff


	//----- nvinfo : EIATTR_EXIT_INSTR_OFFSETS
	.align		4
        /*0060*/ 	.byte	0x04, 0x1c
        /*0062*/ 	.short	(.L_21 - .L_20)


	//   ....[0]....
.L_20:
        /*0064*/ 	.word	0x000003a0


	//   ....[1]....
        /*0068*/ 	.word	0x000003c0


	//----- nvinfo : EIATTR_REQNTID
	.align		4
.L_21:
        /*006c*/ 	.byte	0x04, 0x10
        /*006e*/ 	.short	(.L_23 - .L_22)
.L_22:
        /*0070*/ 	.word	0x00000020
        /*0074*/ 	.word	0x00000001
        /*0078*/ 	.word	0x00000001


	//----- nvinfo : EIATTR_CBANK_PARAM_SIZE
	.align		4
.L_23:
        /*007c*/ 	.byte	0x03, 0x19
        /*007e*/ 	.short	0x0020


	//----- nvinfo : EIATTR_PARAM_CBANK
	.align		4
        /*0080*/ 	.byte	0x04, 0x0a
        /*0082*/ 	.short	(.L_25 - .L_24)
	.align		4
.L_24:
        /*0084*/ 	.word	index@(.nv.constant0.triton_poi_fused_add_native_layer_norm_5)
        /*0088*/ 	.short	0x0210
        /*008a*/ 	.short	0x0020


	//----- nvinfo : EIATTR_SW_WAR
	.align		4
.L_25:
        /*008c*/ 	.byte	0x04, 0x36
        /*008e*/ 	.short	(.L_27 - .L_26)
.L_26:
        /*0090*/ 	.word	0x00000008
.L_27:


//--------------------- .nv.callgraph             --------------------------
	.section	.nv.callgraph,"",@"SHT_CUDA_CALLGRAPH"
	.align	4
	.sectionentsize	8
	.align		4
        /*0000*/ 	.word	0x00000000
	.align		4
        /*0004*/ 	.word	0xffffffff
	.align		4
        /*0008*/ 	.word	0x00000000
	.align		4
        /*000c*/ 	.word	0xfffffffe
	.align		4
        /*0010*/ 	.word	0x00000000
	.align		4
        /*0014*/ 	.word	0xfffffffd
	.align		4
        /*0018*/ 	.word	0x00000000
	.align		4
        /*001c*/ 	.word	0xfffffffc


//--------------------- .text.triton_poi_fused_add_native_layer_norm_5 --------------------------
	.section	.text.triton_poi_fused_add_native_layer_norm_5,"ax",@progbits
	.sectionflags	@"SHF_BARRIERS=1"
	.align	128
        .global         triton_poi_fused_add_native_layer_norm_5
        .type           triton_poi_fused_add_native_layer_norm_5,@function
        .size           triton_poi_fused_add_native_layer_norm_5,(.L_x_1 - triton_poi_fused_add_native_layer_norm_5)
        .other          triton_poi_fused_add_native_layer_norm_5,@"STO_CUDA_ENTRY STV_DEFAULT"
triton_poi_fused_add_native_layer_norm_5:
.text.triton_poi_fused_add_native_layer_norm_5:
[----:B------:R-:W0:Y:S02]  /*0000*/  LDC R1, c[0x0][0x28] ;  /* 0x00000a00ff017b82 */ /* 0x000e240000000800 */
[----:B------:R-:W1:Y:S01]  /*0010*/  S2R R0, SR_CTAID.Y ;  /* 0x0000000000007919 */ /* 0x000e620000002600 */
[----:B------:R-:W2:Y:S01]  /*0020*/  LDC.64 R2, c[0x0][0x218] ;  /* 0x00008600ff027b82 */ /* 0x000ea20000000a00 */
[----:B------:R-:W-:Y:S01]  /*0030*/  ULDC.64 UR6, c[0x0][0x208] ;  /* 0x0000820000067ab9 */ /* 0x000fe20000000a00 */
[----:B------:R-:W3:Y:S01]  /*0040*/  S2R R13, SR_TID.X ;  /* 0x00000000000d7919 */ /* 0x000ee20000002100 */
[----:B------:R-:W4:Y:S01]  /*0050*/  S2R R8, SR_CTAID.X ;  /* 0x0000000000087919 */ /* 0x000f220000002500 */
[----:B-1----:R-:W-:Y:S01]  /*0060*/  IMAD.SHL.U32 R0, R0, 0x10, RZ ;  /* 0x0000001000007824 */ /* 0x002fe200078e00ff */
[----:B---3--:R-:W-:-:S04]  /*0070*/  SHF.R.U32.HI R11, RZ, 0x4, R13 ;  /* 0x00000004ff0b7819 */ /* 0x008fc8000001160d */
[----:B------:R-:W-:Y:S01]  /*0080*/  LOP3.LUT R4, R0, 0xf, R13, 0xf8, !PT ;  /* 0x0000000f00047812 */ /* 0x000fe200078ef80d */
[----:B----4-:R-:W-:Y:S01]  /*0090*/  IMAD.SHL.U32 R8, R8, 0x2, RZ ;  /* 0x0000000208087824 */ /* 0x010fe200078e00ff */
[----:B------:R-:W-:Y:S02]  /*00a0*/  SGXT.U32 R11, R11, 0x1 ;  /* 0x000000010b0b781a */ /* 0x000fe40000000000 */
[----:B------:R-:W-:-:S04]  /*00b0*/  SHF.R.S32.HI R5, RZ, 0x1f, R4 ;  /* 0x0000001fff057819 */ /* 0x000fc80000011404 */
[----:B------:R-:W-:Y:S02]  /*00c0*/  LEA.HI R6, R5, R4, RZ, 0x2 ;  /* 0x0000000405067211 */ /* 0x000fe400078f10ff */
[----:B------:R-:W-:Y:S02]  /*00d0*/  LOP3.LUT R5, R8, R11, RZ, 0xfc, !PT ;  /* 0x0000000b08057212 */ /* 0x000fe400078efcff */
[C---:B------:R-:W-:Y:S01]  /*00e0*/  LOP3.LUT R7, R6.reuse, 0xfffffffc, RZ, 0xc0, !PT ;  /* 0xfffffffc06077812 */ /* 0x040fe200078ec0ff */
[----:B------:R-:W-:Y:S01]  /*00f0*/  IMAD.SHL.U32 R6, R6, 0x4, RZ ;  /* 0x0000000406067824 */ /* 0x000fe200078e00ff */
[----:B------:R-:W-:-:S03]  /*0100*/  ISETP.GE.AND P0, PT, R5, 0x4, PT ;  /* 0x000000040500780c */ /* 0x000fc60003f06270 */
[C---:B------:R-:W-:Y:S01]  /*0110*/  IMAD.IADD R10, R4.reuse, 0x1, -R7 ;  /* 0x00000001040a7824 */ /* 0x040fe200078e0a07 */
[----:B------:R-:W-:-:S03]  /*0120*/  ISETP.LT.AND P0, PT, R4, 0x10, !P0 ;  /* 0x000000100400780c */ /* 0x000fc60004701270 */
[----:B------:R-:W-:Y:S01]  /*0130*/  IMAD R10, R5, 0x4, R10 ;  /* 0x00000004050a7824 */ /* 0x000fe200078e020a */
[----:B------:R-:W-:Y:S01]  /*0140*/  LOP3.LUT R5, R6, 0xfffffff0, RZ, 0xc0, !PT ;  /* 0xfffffff006057812 */ /* 0x000fe200078ec0ff */
[----:B------:R-:W1:Y:S04]  /*0150*/  S2UR UR5, SR_CgaCtaId ;  /* 0x00000000000579c3 */ /* 0x000e680000008800 */
[----:B------:R-:W-:Y:S02]  /*0160*/  IMAD.IADD R5, R10, 0x1, R5 ;  /* 0x000000010a057824 */ /* 0x000fe400078e0205 */
[----:B------:R-:W-:Y:S02]  /*0170*/  IMAD.MOV.U32 R10, RZ, RZ, RZ ;  /* 0x000000ffff0a7224 */ /* 0x000fe400078e00ff */
[----:B--2---:R-:W-:Y:S01]  /*0180*/  IMAD.WIDE R2, R5, 0x4, R2 ;  /* 0x0000000405027825 */ /* 0x004fe200078e0202 */
[----:B------:R-:W-:Y:S01]  /*0190*/  SHF.R.U32.HI R9, RZ, 0x1, R13 ;  /* 0x00000001ff097819 */ /* 0x000fe2000001160d */
[----:B------:R-:W-:Y:S01]  /*01a0*/  UMOV UR4, 0x400 ;  /* 0x0000040000047882 */ /* 0x000fe20000000000 */
[----:B------:R-:W2:Y:S02]  /*01b0*/  LDC.64 R6, c[0x0][0x210] ;  /* 0x00008400ff067b82 */ /* 0x000ea40000000a00 */
[----:B------:R3:W4:Y:S01]  /*01c0*/  @P0 LDG.E.EL R10, desc[UR6][R2.64] ;  /* 0x00000006020a0981 */ /* 0x000722000c2e1900 */
[----:B------:R-:W-:Y:S01]  /*01d0*/  SGXT.U32 R9, R9, 0x4 ;  /* 0x000000040909781a */ /* 0x000fe20000000000 */
[----:B------:R-:W-:Y:S01]  /*01e0*/  IMAD.SHL.U32 R12, R13, 0x2, RZ ;  /* 0x000000020d0c7824 */ /* 0x000fe200078e00ff */
[----:B------:R-:W-:-:S02]  /*01f0*/  LOP3.LUT R8, R8, 0x1, R13, 0xf8, !PT ;  /* 0x0000000108087812 */ /* 0x000fc400078ef80d */
[----:B------:R-:W-:Y:S01]  /*0200*/  LOP3.LUT R9, R0, R9, RZ, 0xfc, !PT ;  /* 0x0000000900097212 */ /* 0x000fe200078efcff */
[----:B------:R-:W5:Y:S01]  /*0210*/  LDC.64 R4, c[0x0][0x220] ;  /* 0x00008800ff047b82 */ /* 0x000f620000000a00 */
[----:B------:R-:W-:Y:S02]  /*0220*/  LOP3.LUT R0, R12, 0x1e, RZ, 0xc0, !PT ;  /* 0x0000001e0c007812 */ /* 0x000fe400078ec0ff */
[----:B------:R-:W-:Y:S01]  /*0230*/  LOP3.LUT R11, R11, 0x1e, R12, 0xf8, !PT ;  /* 0x0000001e0b0b7812 */ /* 0x000fe200078ef80c */
[----:B---3--:R-:W-:Y:S01]  /*0240*/  IMAD R3, R9, 0x4, R8 ;  /* 0x0000000409037824 */ /* 0x008fe200078e0208 */
[----:B-1----:R-:W-:Y:S01]  /*0250*/  UPRMT UR4, UR5, 0x654, UR4 ;  /* 0x0000065405047896 */ /* 0x002fe20008000004 */
[----:B------:R-:W-:-:S04]  /*0260*/  ISETP.GE.AND P1, PT, R8, 0x4, PT ;  /* 0x000000040800780c */ /* 0x000fc80003f26270 */
[----:B------:R-:W-:Y:S01]  /*0270*/  ISETP.LT.AND P0, PT, R9, 0x10, !P1 ;  /* 0x000000100900780c */ /* 0x000fe20004f01270 */
[----:B------:R-:W-:Y:S01]  /*0280*/  IMAD.MOV.U32 R9, RZ, RZ, RZ ;  /* 0x000000ffff097224 */ /* 0x000fe200078e00ff */
[----:B------:R-:W-:Y:S01]  /*0290*/  LEA R0, R0, UR4, 0x1 ;  /* 0x0000000400007c11 */ /* 0x000fe2000f8e08ff */
[----:B--2---:R-:W-:-:S04]  /*02a0*/  IMAD.WIDE R2, R3, 0x4, R6 ;  /* 0x0000000403027825 */ /* 0x004fc800078e0206 */
[----:B------:R-:W-:Y:S02]  /*02b0*/  IMAD R11, R11, 0x4, R0 ;  /* 0x000000040b0b7824 */ /* 0x000fe400078e0200 */
[----:B------:R-:W-:Y:S02]  /*02c0*/  IMAD.MOV.U32 R6, RZ, RZ, RZ ;  /* 0x000000ffff067224 */ /* 0x000fe400078e00ff */
[----:B-----5:R-:W-:Y:S01]  /*02d0*/  IMAD.WIDE R4, R8, 0x4, R4 ;  /* 0x0000000408047825 */ /* 0x020fe200078e0204 */
[----:B----4-:R-:W-:Y:S01]  /*02e0*/  STS [R11], R10 ;  /* 0x0000000a0b007388 */ /* 0x010fe20000000800 */
[----:B------:R-:W-:Y:S06]  /*02f0*/  BAR.SYNC.DEFER_BLOCKING 0x0 ;  /* 0x0000000000007b1d */ /* 0x000fec0000010000 */
[----:B------:R-:W2:Y:S04]  /*0300*/  @!P1 LDG.E.EL R9, desc[UR6][R4.64] ;  /* 0x0000000604099981 */ /* 0x000ea8000c2e1900 */
[----:B------:R-:W2:Y:S01]  /*0310*/  @P0 LDG.E.EL R6, desc[UR6][R2.64] ;  /* 0x0000000602060981 */ /* 0x000ea2000c2e1900 */
[----:B------:R-:W-:-:S02]  /*0320*/  LOP3.LUT R12, R12, 0x3c, RZ, 0xc0, !PT ;  /* 0x0000003c0c0c7812 */ /* 0x000fc400078ec0ff */
[----:B------:R-:W-:-:S03]  /*0330*/  LOP3.LUT R0, R13, 0x1f, RZ, 0xc0, !PT ;  /* 0x0000001f0d007812 */ /* 0x000fc600078ec0ff */
[----:B------:R-:W-:-:S04]  /*0340*/  VIADD R7, R12, UR4 ;  /* 0x000000040c077c36 */ /* 0x000fc80008000000 */
[----:B------:R-:W-:-:S06]  /*0350*/  IMAD R0, R0, 0x4, R7 ;  /* 0x0000000400007824 */ /* 0x000fcc00078e0207 */
[----:B------:R-:W1:Y:S01]  /*0360*/  LDS R0, [R0] ;  /* 0x0000000000007984 */ /* 0x000e620000000800 */
[----:B------:R-:W-:Y:S01]  /*0370*/  BAR.SYNC.DEFER_BLOCKING 0x0 ;  /* 0x0000000000007b1d */ /* 0x000fe20000010000 */
[----:B--2---:R-:W-:-:S04]  /*0380*/  FADD R9, R9, R6 ;  /* 0x0000000609097221 */ /* 0x004fc80000000000 */
[----:B-1----:R-:W-:Y:S01]  /*0390*/  FADD R9, R0, R9 ;  /* 0x0000000900097221 */ /* 0x002fe20000000000 */
[----:B------:R-:W-:Y:S06]  /*03a0*/  @!P0 EXIT ;  /* 0x000000000000894d */ /* 0x000fec0003800000 */
[----:B------:R-:W-:Y:S01]  /*03b0*/  STG.E desc[UR6][R2.64], R9 ;  /* 0x0000000902007986 */ /* 0x000fe2000c101906 */
[----:B------:R-:W-:Y:S05]  /*03c0*/  EXIT ;  /* 0x000000000000794d */ /* 0x000fea0003800000 */
.L_x_0:
[----:B------:R-:W-:-:S00]  /*03d0*/  BRA `(.L_x_0) ;  /* 0xfffffffc00fc7947 */ /* 0x000fc0000383ffff */
[----:B------:R-:W-:-:S00]  /*03e0*/  NOP ;  /* 0x0000000000007918 */ /* 0x000fc00000000000 */
        /* <DEDUP_REMOVED lines=9> */
.L_x_1:


//--------------------- .nv.shared.triton_poi_fused_add_native_layer_norm_5 --------------------------
	.section	.nv.shared.triton_poi_fused_add_native_layer_norm_5,"aw",@nobits
	.sectionflags	@""
	.align	16
	.zero		1024


//--------------------- .nv.constant0.triton_poi_fused_add_native_layer_norm_5 --------------------------
	.section	.nv.constant0.triton_poi_fused_add_native_layer_norm_5,"a",@progbits
	.sectionflags	@""
	.align	4
.nv.constant0.triton_poi_fused_add_native_layer_norm_5:
	.zero		560
